//
// Generated by NVIDIA NVVM Compiler
//
// Compiler Build ID: CL-36424714
// Cuda compilation tools, release 13.0, V13.0.88
// Based on NVVM 20.0.0
//

.version 9.0
.target sm_100
.address_size 64

	// .globl	_Z20convolution_1D_basicPfS_S_i
// _ZZ20convolution_1D_tiledPfS_S_iE4N_ds has been demoted

.visible .entry _Z20convolution_1D_basicPfS_S_i(
	.param .u64 .ptr .align 1 _Z20convolution_1D_basicPfS_S_i_param_0,
	.param .u64 .ptr .align 1 _Z20convolution_1D_basicPfS_S_i_param_1,
	.param .u64 .ptr .align 1 _Z20convolution_1D_basicPfS_S_i_param_2,
	.param .u32 _Z20convolution_1D_basicPfS_S_i_param_3
)
{
	.reg .pred 	%p<15>;
	.reg .b32 	%r<10>;
	.reg .b32 	%f<27>;
	.reg .b64 	%rd<19>;

	ld.param.u64 	%rd4, [_Z20convolution_1D_basicPfS_S_i_param_0];
	ld.param.u64 	%rd5, [_Z20convolution_1D_basicPfS_S_i_param_1];
	ld.param.u64 	%rd3, [_Z20convolution_1D_basicPfS_S_i_param_2];
	ld.param.u32 	%r5, [_Z20convolution_1D_basicPfS_S_i_param_3];
	cvta.to.global.u64 	%rd1, %rd5;
	cvta.to.global.u64 	%rd2, %rd4;
	mov.u32 	%r6, %ctaid.x;
	mov.u32 	%r7, %ntid.x;
	mov.u32 	%r8, %tid.x;
	mad.lo.s32 	%r1, %r6, %r7, %r8;
	setp.ge.s32 	%p1, %r1, %r5;
	@%p1 bra 	$L__BB0_12;
	add.s32 	%r2, %r1, -2;
	setp.lt.s32 	%p2, %r1, 2;
	setp.ge.s32 	%p3, %r2, %r5;
	mov.f32 	%f23, 0f00000000;
	or.pred  	%p4, %p2, %p3;
	@%p4 bra 	$L__BB0_3;
	mul.wide.u32 	%rd6, %r2, 4;
	add.s64 	%rd7, %rd2, %rd6;
	ld.global.f32 	%f12, [%rd7];
	ld.global.f32 	%f13, [%rd1];
	fma.rn.f32 	%f23, %f12, %f13, 0f00000000;
$L__BB0_3:
	setp.lt.s32 	%p5, %r1, 1;
	setp.gt.s32 	%p6, %r1, %r5;
	or.pred  	%p7, %p5, %p6;
	@%p7 bra 	$L__BB0_5;
	add.s32 	%r9, %r1, -1;
	mul.wide.u32 	%rd8, %r9, 4;
	add.s64 	%rd9, %rd2, %rd8;
	ld.global.f32 	%f14, [%rd9];
	ld.global.f32 	%f15, [%rd1+4];
	fma.rn.f32 	%f23, %f14, %f15, %f23;
$L__BB0_5:
	setp.lt.s32 	%p8, %r1, 0;
	@%p8 bra 	$L__BB0_7;
	mul.wide.u32 	%rd10, %r1, 4;
	add.s64 	%rd11, %rd2, %rd10;
	ld.global.f32 	%f16, [%rd11];
	ld.global.f32 	%f17, [%rd1+8];
	fma.rn.f32 	%f23, %f16, %f17, %f23;
$L__BB0_7:
	add.s32 	%r3, %r1, 1;
	setp.lt.s32 	%p9, %r1, -1;
	setp.ge.s32 	%p10, %r3, %r5;
	or.pred  	%p11, %p9, %p10;
	@%p11 bra 	$L__BB0_9;
	mul.wide.u32 	%rd12, %r3, 4;
	add.s64 	%rd13, %rd2, %rd12;
	ld.global.f32 	%f18, [%rd13];
	ld.global.f32 	%f19, [%rd1+12];
	fma.rn.f32 	%f23, %f18, %f19, %f23;
$L__BB0_9:
	add.s32 	%r4, %r1, 2;
	setp.lt.s32 	%p12, %r1, -2;
	setp.ge.s32 	%p13, %r4, %r5;
	or.pred  	%p14, %p12, %p13;
	@%p14 bra 	$L__BB0_11;
	mul.wide.u32 	%rd14, %r4, 4;
	add.s64 	%rd15, %rd2, %rd14;
	ld.global.f32 	%f20, [%rd15];
	ld.global.f32 	%f21, [%rd1+16];
	fma.rn.f32 	%f23, %f20, %f21, %f23;
$L__BB0_11:
	cvta.to.global.u64 	%rd16, %rd3;
	mul.wide.s32 	%rd17, %r1, 4;
	add.s64 	%rd18, %rd16, %rd17;
	st.global.f32 	[%rd18], %f23;
$L__BB0_12:
	ret;

}
	// .globl	_Z20convolution_1D_tiledPfS_S_i
.visible .entry _Z20convolution_1D_tiledPfS_S_i(
	.param .u64 .ptr .align 1 _Z20convolution_1D_tiledPfS_S_i_param_0,
	.param .u64 .ptr .align 1 _Z20convolution_1D_tiledPfS_S_i_param_1,
	.param .u64 .ptr .align 1 _Z20convolution_1D_tiledPfS_S_i_param_2,
	.param .u32 _Z20convolution_1D_tiledPfS_S_i_param_3
)
{
	.reg .pred 	%p<10>;
	.reg .b32 	%r<15>;
	.reg .b32 	%f<19>;
	.reg .b64 	%rd<13>;
	// demoted variable
	.shared .align 4 .b8 _ZZ20convolution_1D_tiledPfS_S_iE4N_ds[1040];
	ld.param.u64 	%rd5, [_Z20convolution_1D_tiledPfS_S_i_param_0];
	ld.param.u64 	%rd3, [_Z20convolution_1D_tiledPfS_S_i_param_1];
	ld.param.u64 	%rd4, [_Z20convolution_1D_tiledPfS_S_i_param_2];
	ld.param.u32 	%r6, [_Z20convolution_1D_tiledPfS_S_i_param_3];
	cvta.to.global.u64 	%rd1, %rd5;
	mov.u32 	%r7, %ctaid.x;
	mov.u32 	%r1, %ntid.x;
	mov.u32 	%r2, %tid.x;
	mad.lo.s32 	%r3, %r7, %r1, %r2;
	setp.ge.s32 	%p1, %r3, %r6;
	mul.wide.s32 	%rd6, %r3, 4;
	add.s64 	%rd2, %rd1, %rd6;
	shl.b32 	%r8, %r2, 2;
	mov.u32 	%r9, _ZZ20convolution_1D_tiledPfS_S_iE4N_ds;
	add.s32 	%r4, %r9, %r8;
	@%p1 bra 	$L__BB1_2;
	ld.global.f32 	%f1, [%rd2];
	st.shared.f32 	[%r4+8], %f1;
	bra.uni 	$L__BB1_3;
$L__BB1_2:
	mov.b32 	%r10, 0;
	st.shared.u32 	[%r4+8], %r10;
$L__BB1_3:
	setp.gt.u32 	%p2, %r2, 1;
	@%p2 bra 	$L__BB1_7;
	add.s32 	%r5, %r3, -2;
	setp.lt.s32 	%p3, %r3, 2;
	setp.ge.s32 	%p4, %r5, %r6;
	or.pred  	%p5, %p3, %p4;
	@%p5 bra 	$L__BB1_6;
	mul.wide.u32 	%rd7, %r5, 4;
	add.s64 	%rd8, %rd1, %rd7;
	ld.global.f32 	%f2, [%rd8];
	st.shared.f32 	[%r4], %f2;
	bra.uni 	$L__BB1_7;
$L__BB1_6:
	mov.b32 	%r11, 0;
	st.shared.u32 	[%r4], %r11;
$L__BB1_7:
	add.s32 	%r12, %r1, -2;
	setp.lt.u32 	%p6, %r2, %r12;
	@%p6 bra 	$L__BB1_12;
	setp.gt.u32 	%p7, %r2, 255;
	@%p7 bra 	$L__BB1_12;
	add.s32 	%r13, %r3, 2;
	setp.ge.s32 	%p8, %r13, %r6;
	@%p8 bra 	$L__BB1_11;
	ld.global.f32 	%f3, [%rd2+8];
	st.shared.f32 	[%r4+16], %f3;
	bra.uni 	$L__BB1_12;
$L__BB1_11:
	mov.b32 	%r14, 0;
	st.shared.u32 	[%r4+16], %r14;
$L__BB1_12:
	setp.ge.s32 	%p9, %r3, %r6;
	bar.sync 	0;
	@%p9 bra 	$L__BB1_14;
	cvta.to.global.u64 	%rd9, %rd3;
	ld.shared.f32 	%f4, [%r4];
	ld.global.f32 	%f5, [%rd9];
	fma.rn.f32 	%f6, %f4, %f5, 0f00000000;
	ld.shared.f32 	%f7, [%r4+4];
	ld.global.f32 	%f8, [%rd9+4];
	fma.rn.f32 	%f9, %f7, %f8, %f6;
	ld.shared.f32 	%f10, [%r4+8];
	ld.global.f32 	%f11, [%rd9+8];
	fma.rn.f32 	%f12, %f10, %f11, %f9;
	ld.shared.f32 	%f13, [%r4+12];
	ld.global.f32 	%f14, [%rd9+12];
	fma.rn.f32 	%f15, %f13, %f14, %f12;
	ld.shared.f32 	%f16, [%r4+16];
	ld.global.f32 	%f17, [%rd9+16];
	fma.rn.f32 	%f18, %f16, %f17, %f15;
	cvta.to.global.u64 	%rd10, %rd4;
	add.s64 	%rd12, %rd10, %rd6;
	st.global.f32 	[%rd12], %f18;
$L__BB1_14:
	ret;

}


// ===== COMPILED SASS (sm_100) =====

	.target	sm_100

	.elftype	@"ET_EXEC"


//--------------------- .note.nv.tkinfo           --------------------------
	.section	.note.nv.tkinfo,"",@"SHT_NOTE"
	.sectionflags	@"SHF_NOTE_NV_TKINFO"
	.tkinfo
        /*0018*/ 	.word	0x00000002
        /*0030*/ 	.string	""
        /*0030*/ 	.string	"ptxas"
        /*0030*/ 	.string	"Cuda compilation tools, release 13.0, V13.0.88"
        /*0030*/ 	.string	"Build cuda_13.0.r13.0/compiler.36424714_0"
        /*0030*/ 	.string	"-arch sm_100 -m 64 "



//--------------------- .note.nv.cuinfo           --------------------------
	.section	.note.nv.cuinfo,"",@"SHT_NOTE"
	.sectionflags	@"SHF_NOTE_NV_CUINFO"
        /*0018*/ 	.short	0x0002
        /*001a*/ 	.short	0x0064
        /*001c*/ 	.short	0x0082
	.zero		2


//--------------------- .nv.info                  --------------------------
	.section	.nv.info,"",@"SHT_CUDA_INFO"
	.align	4


	//----- nvinfo : EIATTR_REGCOUNT
	.align		4
        /*0000*/ 	.byte	0x04, 0x2f
        /*0002*/ 	.short	(.L_1 - .L_0)
	.align		4
.L_0:
        /*0004*/ 	.word	index@(_Z20convolution_1D_basicPfS_S_i)
        /*0008*/ 	.word	0x00000020


	//----- nvinfo : EIATTR_FRAME_SIZE
	.align		4
.L_1:
        /*000c*/ 	.byte	0x04, 0x11
        /*000e*/ 	.short	(.L_3 - .L_2)
	.align		4
.L_2:
        /*0010*/ 	.word	index@(_Z20convolution_1D_basicPfS_S_i)
        /*0014*/ 	.word	0x00000000


	//----- nvinfo : EIATTR_REGCOUNT
	.align		4
.L_3:
        /*0018*/ 	.byte	0x04, 0x2f
        /*001a*/ 	.short	(.L_5 - .L_4)
	.align		4
.L_4:
        /*001c*/ 	.word	index@(_Z20convolution_1D_tiledPfS_S_i)
        /*0020*/ 	.word	0x00000014


	//----- nvinfo : EIATTR_FRAME_SIZE
	.align		4
.L_5:
        /*0024*/ 	.byte	0x04, 0x11
        /*0026*/ 	.short	(.L_7 - .L_6)
	.align		4
.L_6:
        /*0028*/ 	.word	index@(_Z20convolution_1D_tiledPfS_S_i)
        /*002c*/ 	.word	0x00000000


	//----- nvinfo : EIATTR_MIN_STACK_SIZE
	.align		4
.L_7:
        /*0030*/ 	.byte	0x04, 0x12
        /*0032*/ 	.short	(.L_9 - .L_8)
	.align		4
.L_8:
        /*0034*/ 	.word	index@(_Z20convolution_1D_tiledPfS_S_i)
        /*0038*/ 	.word	0x00000000


	//----- nvinfo : EIATTR_MIN_STACK_SIZE
	.align		4
.L_9:
        /*003c*/ 	.byte	0x04, 0x12
        /*003e*/ 	.short	(.L_11 - .L_10)
	.align		4
.L_10:
        /*0040*/ 	.word	index@(_Z20convolution_1D_basicPfS_S_i)
        /*0044*/ 	.word	0x00000000
.L_11:


//--------------------- .nv.compat                --------------------------
	.section	.nv.compat,"",@"SHT_CUDA_COMPAT_INFO"
	.align	4
        /*0000*/ 	.byte	0x02, 0x09, 0x00, 0x00, 0x02, 0x02, 0x01, 0x00, 0x02, 0x05, 0x05, 0x00, 0x03, 0x07, 0x01, 0x01
        /*0010*/ 	.byte	0x02, 0x03, 0x00, 0x00, 0x02, 0x06, 0x01, 0x00, 0x04, 0x0b, 0x08, 0x00, 0x09, 0x00, 0x00, 0x00
        /*0020*/ 	.byte	0x00, 0x00, 0x00, 0x00


//--------------------- .nv.info._Z20convolution_1D_tiledPfS_S_i --------------------------
	.section	.nv.info._Z20convolution_1D_tiledPfS_S_i,"",@"SHT_CUDA_INFO"
	.sectionflags	@""
	.align	4


	//----- nvinfo : EIATTR_CUDA_API_VERSION
	.align		4
        /*0000*/ 	.byte	0x04, 0x37
        /*0002*/ 	.short	(.L_13 - .L_12)
.L_12:
        /*0004*/ 	.word	0x00000082


	//----- nvinfo : EIATTR_KPARAM_INFO
	.align		4
.L_13:
        /*0008*/ 	.byte	0x04, 0x17
        /*000a*/ 	.short	(.L_15 - .L_14)
.L_14:
        /*000c*/ 	.word	0x00000000
        /*0010*/ 	.short	0x0003
        /*0012*/ 	.short	0x0018
        /*0014*/ 	.byte	0x00, 0xf0, 0x11, 0x00


	//----- nvinfo : EIATTR_KPARAM_INFO
	.align		4
.L_15:
        /*0018*/ 	.byte	0x04, 0x17
        /*001a*/ 	.short	(.L_17 - .L_16)
.L_16:
        /*001c*/ 	.word	0x00000000
        /*0020*/ 	.short	0x0002
        /*0022*/ 	.short	0x0010
        /*0024*/ 	.byte	0x00, 0xf5, 0x21, 0x00


	//----- nvinfo : EIATTR_KPARAM_INFO
	.align		4
.L_17:
        /*0028*/ 	.byte	0x04, 0x17
        /*002a*/ 	.short	(.L_19 - .L_18)
.L_18:
        /*002c*/ 	.word	0x00000000
        /*0030*/ 	.short	0x0001
        /*0032*/ 	.short	0x0008
        /*0034*/ 	.byte	0x00, 0xf5, 0x21, 0x00


	//----- nvinfo : EIATTR_KPARAM_INFO
	.align		4
.L_19:
        /*0038*/ 	.byte	0x04, 0x17
        /*003a*/ 	.short	(.L_21 - .L_20)
.L_20:
        /*003c*/ 	.word	0x00000000
        /*0040*/ 	.short	0x0000
        /*0042*/ 	.short	0x0000
        /*0044*/ 	.byte	0x00, 0xf5, 0x21, 0x00


	//----- nvinfo : EIATTR_SPARSE_MMA_MASK
	.align		4
.L_21:
        /*0048*/ 	.byte	0x03, 0x50
        /*004a*/ 	.short	0x0000


	//----- nvinfo : EIATTR_MAXREG_COUNT
	.align		4
        /*004c*/ 	.byte	0x03, 0x1b
        /*004e*/ 	.short	0x00ff


	//----- nvinfo : EIATTR_NUM_BARRIERS
	.align		4
        /*0050*/ 	.byte	0x02, 0x4c
        /*0052*/ 	.byte	0x01
	.zero		1


	//----- nvinfo : EIATTR_MERCURY_ISA_VERSION
	.align		4
        /*0054*/ 	.byte	0x03, 0x5f
        /*0056*/ 	.short	0x0101


	//----- nvinfo : EIATTR_VRC_CTA_INIT_COUNT
	.align		4
        /*0058*/ 	.byte	0x02, 0x4a
	.zero		1
	.zero		1


	//----- nvinfo : EIATTR_EXIT_INSTR_OFFSETS
	.align		4
        /*005c*/ 	.byte	0x04, 0x1c
        /*005e*/ 	.short	(.L_23 - .L_22)


	//   ....[0]....
.L_22:
        /*0060*/ 	.word	0x000002c0


	//   ....[1]....
        /*0064*/ 	.word	0x00000400


	//----- nvinfo : EIATTR_CRS_STACK_SIZE
	.align		4
.L_23:
        /*0068*/ 	.byte	0x04, 0x1e
        /*006a*/ 	.short	(.L_25 - .L_24)
.L_24:
        /*006c*/ 	.word	0x00000000


	//----- nvinfo : EIATTR_CBANK_PARAM_SIZE
	.align		4
.L_25:
        /*0070*/ 	.byte	0x03, 0x19
        /*0072*/ 	.short	0x001c


	//----- nvinfo : EIATTR_PARAM_CBANK
	.align		4
        /*0074*/ 	.byte	0x04, 0x0a
        /*0076*/ 	.short	(.L_27 - .L_26)
	.align		4
.L_26:
        /*0078*/ 	.word	index@(.nv.constant0._Z20convolution_1D_tiledPfS_S_i)
        /*007c*/ 	.short	0x0380
        /*007e*/ 	.short	0x001c


	//----- nvinfo : EIATTR_SW_WAR
	.align		4
.L_27:
        /*0080*/ 	.byte	0x04, 0x36
        /*0082*/ 	.short	(.L_29 - .L_28)
.L_28:
        /*0084*/ 	.word	0x00000008
.L_29:


//--------------------- .nv.info._Z20convolution_1D_basicPfS_S_i --------------------------
	.section	.nv.info._Z20convolution_1D_basicPfS_S_i,"",@"SHT_CUDA_INFO"
	.sectionflags	@""
	.align	4


	//----- nvinfo : EIATTR_CUDA_API_VERSION
	.align		4
        /*0000*/ 	.byte	0x04, 0x37
        /*0002*/ 	.short	(.L_31 - .L_30)
.L_30:
        /*0004*/ 	.word	0x00000082


	//----- nvinfo : EIATTR_KPARAM_INFO
	.align		4
.L_31:
        /*0008*/ 	.byte	0x04, 0x17
        /*000a*/ 	.short	(.L_33 - .L_32)
.L_32:
        /*000c*/ 	.word	0x00000000
        /*0010*/ 	.short	0x0003
        /*0012*/ 	.short	0x0018
        /*0014*/ 	.byte	0x00, 0xf0, 0x11, 0x00


	//----- nvinfo : EIATTR_KPARAM_INFO
	.align		4
.L_33:
        /*0018*/ 	.byte	0x04, 0x17
        /*001a*/ 	.short	(.L_35 - .L_34)
.L_34:
        /*001c*/ 	.word	0x00000000
        /*0020*/ 	.short	0x0002
        /*0022*/ 	.short	0x0010
        /*0024*/ 	.byte	0x00, 0xf5, 0x21, 0x00


	//----- nvinfo : EIATTR_KPARAM_INFO
	.align		4
.L_35:
        /*0028*/ 	.byte	0x04, 0x17
        /*002a*/ 	.short	(.L_37 - .L_36)
.L_36:
        /*002c*/ 	.word	0x00000000
        /*0030*/ 	.short	0x0001
        /*0032*/ 	.short	0x0008
        /*0034*/ 	.byte	0x00, 0xf5, 0x21, 0x00


	//----- nvinfo : EIATTR_KPARAM_INFO
	.align		4
.L_37:
        /*0038*/ 	.byte	0x04, 0x17
        /*003a*/ 	.short	(.L_39 - .L_38)
.L_38:
        /*003c*/ 	.word	0x00000000
        /*0040*/ 	.short	0x0000
        /*0042*/ 	.short	0x0000
        /*0044*/ 	.byte	0x00, 0xf5, 0x21, 0x00


	//----- nvinfo : EIATTR_SPARSE_MMA_MASK
	.align		4
.L_39:
        /*0048*/ 	.byte	0x03, 0x50
        /*004a*/ 	.short	0x0000


	//----- nvinfo : EIATTR_MAXREG_COUNT
	.align		4
        /*004c*/ 	.byte	0x03, 0x1b
        /*004e*/ 	.short	0x00ff


	//----- nvinfo : EIATTR_MERCURY_ISA_VERSION
	.align		4
        /*0050*/ 	.byte	0x03, 0x5f
        /*0052*/ 	.short	0x0101


	//----- nvinfo : EIATTR_VRC_CTA_INIT_COUNT
	.align		4
        /*0054*/ 	.byte	0x02, 0x4a
	.zero		1
	.zero		1


	//----- nvinfo : EIATTR_EXIT_INSTR_OFFSETS
	.align		4
        /*0058*/ 	.byte	0x04, 0x1c
        /*005a*/ 	.short	(.L_41 - .L_40)


	//   ....[0]....
.L_40:
        /*005c*/ 	.word	0x00000070


	//   ....[1]....
        /*0060*/ 	.word	0x00000380


	//----- nvinfo : EIATTR_CBANK_PARAM_SIZE
	.align		4
.L_41:
        /*0064*/ 	.byte	0x03, 0x19
        /*0066*/ 	.short	0x001c


	//----- nvinfo : EIATTR_PARAM_CBANK
	.align		4
        /*0068*/ 	.byte	0x04, 0x0a
        /*006a*/ 	.short	(.L_43 - .L_42)
	.align		4
.L_42:
        /*006c*/ 	.word	index@(.nv.constant0._Z20convolution_1D_basicPfS_S_i)
        /*0070*/ 	.short	0x0380
        /*0072*/ 	.short	0x001c


	//----- nvinfo : EIATTR_SW_WAR
	.align		4
.L_43:
        /*0074*/ 	.byte	0x04, 0x36
        /*0076*/ 	.short	(.L_45 - .L_44)
.L_44:
        /*0078*/ 	.word	0x00000008
.L_45:


//--------------------- .nv.callgraph             --------------------------
	.section	.nv.callgraph,"",@"SHT_CUDA_CALLGRAPH"
	.align	4
	.sectionentsize	8
	.align		4
        /*0000*/ 	.word	0x00000000
	.align		4
        /*0004*/ 	.word	0xffffffff
	.align		4
        /*0008*/ 	.word	0x00000000
	.align		4
        /*000c*/ 	.word	0xfffffffe
	.align		4
        /*0010*/ 	.word	0x00000000
	.align		4
        /*0014*/ 	.word	0xfffffffd
	.align		4
        /*0018*/ 	.word	0x00000000
	.align		4
        /*001c*/ 	.word	0xfffffffc


//--------------------- .text._Z20convolution_1D_tiledPfS_S_i --------------------------
	.section	.text._Z20convolution_1D_tiledPfS_S_i,"ax",@progbits
	.align	128
        .global         _Z20convolution_1D_tiledPfS_S_i
        .type           _Z20convolution_1D_tiledPfS_S_i,@function
        .size           _Z20convolution_1D_tiledPfS_S_i,(.L_x_8 - _Z20convolution_1D_tiledPfS_S_i)
        .other          _Z20convolution_1D_tiledPfS_S_i,@"STO_CUDA_ENTRY STV_DEFAULT"
_Z20convolution_1D_tiledPfS_S_i:
.text._Z20convolution_1D_tiledPfS_S_i:
[----:B------:R-:W-:Y:S01]  /*0000*/  LDC R1, c[0x0][0x37c] ;  /* 0x0000df00ff017b82 */ /* 0x000fe20000000800 */
[----:B------:R-:W0:Y:S07]  /*0010*/  S2R R11, SR_TID.X ;  /* 0x00000000000b7919 */ /* 0x000e2e0000002100 */
[----:B------:R-:W0:Y:S01]  /*0020*/  S2UR UR4, SR_CTAID.X ;  /* 0x00000000000479c3 */ /* 0x000e220000002500 */
[----:B------:R-:W1:Y:S01]  /*0030*/  LDCU UR8, c[0x0][0x398] ;  /* 0x00007300ff0877ac */ /* 0x000e620008000800 */
[----:B------:R-:W2:Y:S06]  /*0040*/  LDCU.64 UR6, c[0x0][0x358] ;  /* 0x00006b00ff0677ac */ /* 0x000eac0008000a00 */
[----:B------:R-:W0:Y:S08]  /*0050*/  LDC R8, c[0x0][0x360] ;  /* 0x0000d800ff087b82 */ /* 0x000e300000000800 */
[----:B------:R-:W3:Y:S01]  /*0060*/  LDC.64 R6, c[0x0][0x380] ;  /* 0x0000e000ff067b82 */ /* 0x000ee20000000a00 */
[----:B0-----:R-:W-:-:S05]  /*0070*/  IMAD R2, R8, UR4, R11 ;  /* 0x0000000408027c24 */ /* 0x001fca000f8e020b */
[C---:B-1----:R-:W-:Y:S01]  /*0080*/  ISETP.GE.AND P1, PT, R2.reuse, UR8, PT ;  /* 0x0000000802007c0c */ /* 0x042fe2000bf26270 */
[----:B---3--:R-:W-:-:S12]  /*0090*/  IMAD.WIDE R4, R2, 0x4, R6 ;  /* 0x0000000402047825 */ /* 0x008fd800078e0206 */
[----:B--2---:R-:W2:Y:S01]  /*00a0*/  @!P1 LDG.E R0, desc[UR6][R4.64] ;  /* 0x0000000604009981 */ /* 0x004ea2000c1e1900 */
[----:B------:R-:W0:Y:S01]  /*00b0*/  S2UR UR5, SR_CgaCtaId ;  /* 0x00000000000579c3 */ /* 0x000e220000008800 */
[----:B------:R-:W-:Y:S01]  /*00c0*/  UMOV UR4, 0x400 ;  /* 0x0000040000047882 */ /* 0x000fe20000000000 */
[----:B------:R-:W-:Y:S01]  /*00d0*/  ISETP.GT.U32.AND P0, PT, R11, 0x1, PT ;  /* 0x000000010b00780c */ /* 0x000fe20003f04070 */
[----:B------:R-:W-:Y:S01]  /*00e0*/  BSSY.RECONVERGENT B0, `(.L_x_0) ;  /* 0x000000f000007945 */ /* 0x000fe20003800200 */
[----:B0-----:R-:W-:-:S06]  /*00f0*/  ULEA UR4, UR5, UR4, 0x18 ;  /* 0x0000000405047291 */ /* 0x001fcc000f8ec0ff */
[----:B------:R-:W-:-:S05]  /*0100*/  LEA R3, R11, UR4, 0x2 ;  /* 0x000000040b037c11 */ /* 0x000fca000f8e10ff */
[----:B--2---:R0:W-:Y:S04]  /*0110*/  @!P1 STS [R3+0x8], R0 ;  /* 0x0000080003009388 */ /* 0x0041e80000000800 */
[----:B------:R0:W-:Y:S01]  /*0120*/  @P1 STS [R3+0x8], RZ ;  /* 0x000008ff03001388 */ /* 0x0001e20000000800 */
[----:B------:R-:W-:Y:S05]  /*0130*/  @P0 BRA `(.L_x_1) ;  /* 0x0000000000240947 */ /* 0x000fea0003800000 */
[----:B------:R-:W-:-:S04]  /*0140*/  IADD3 R9, PT, PT, R2, -0x2, RZ ;  /* 0xfffffffe02097810 */ /* 0x000fc80007ffe0ff */
[----:B------:R-:W-:-:S04]  /*0150*/  ISETP.GE.AND P0, PT, R9, UR8, PT ;  /* 0x0000000809007c0c */ /* 0x000fc8000bf06270 */
[----:B------:R-:W-:-:S13]  /*0160*/  ISETP.LT.OR P0, PT, R2, 0x2, P0 ;  /* 0x000000020200780c */ /* 0x000fda0000701670 */
[----:B------:R-:W-:Y:S05]  /*0170*/  @P0 BRA `(.L_x_2) ;  /* 0x0000000000100947 */ /* 0x000fea0003800000 */
[----:B------:R-:W-:-:S06]  /*0180*/  IMAD.WIDE.U32 R6, R9, 0x4, R6 ;  /* 0x0000000409067825 */ /* 0x000fcc00078e0006 */
[----:B------:R-:W2:Y:S04]  /*0190*/  LDG.E R6, desc[UR6][R6.64] ;  /* 0x0000000606067981 */ /* 0x000ea8000c1e1900 */
[----:B--2---:R1:W-:Y:S01]  /*01a0*/  STS [R3], R6 ;  /* 0x0000000603007388 */ /* 0x0043e20000000800 */
[----:B------:R-:W-:Y:S05]  /*01b0*/  BRA `(.L_x_1) ;  /* 0x0000000000047947 */ /* 0x000fea0003800000 */
.L_x_2:
[----:B------:R2:W-:Y:S02]  /*01c0*/  STS [R3], RZ ;  /* 0x000000ff03007388 */ /* 0x0005e40000000800 */
.L_x_1:
[----:B------:R-:W-:Y:S05]  /*01d0*/  BSYNC.RECONVERGENT B0 ;  /* 0x0000000000007941 */ /* 0x000fea0003800200 */
.L_x_0:
[----:B0-----:R-:W-:Y:S01]  /*01e0*/  IADD3 R0, PT, PT, R8, -0x2, RZ ;  /* 0xfffffffe08007810 */ /* 0x001fe20007ffe0ff */
[----:B------:R-:W-:Y:S01]  /*01f0*/  BSSY.RECONVERGENT B0, `(.L_x_3) ;  /* 0x000000b000007945 */ /* 0x000fe20003800200 */
[----:B------:R-:W-:-:S04]  /*0200*/  ISETP.GT.U32.AND P0, PT, R11, 0xff, PT ;  /* 0x000000ff0b00780c */ /* 0x000fc80003f04070 */
[----:B------:R-:W-:-:S13]  /*0210*/  ISETP.LT.U32.OR P0, PT, R11, R0, P0 ;  /* 0x000000000b00720c */ /* 0x000fda0000701470 */
[----:B------:R-:W-:Y:S05]  /*0220*/  @P0 BRA `(.L_x_4) ;  /* 0x00000000001c0947 */ /* 0x000fea0003800000 */
[----:B------:R-:W-:-:S04]  /*0230*/  IADD3 R0, PT, PT, R2, 0x2, RZ ;  /* 0x0000000202007810 */ /* 0x000fc80007ffe0ff */
[----:B------:R-:W-:-:S13]  /*0240*/  ISETP.GE.AND P0, PT, R0, UR8, PT ;  /* 0x0000000800007c0c */ /* 0x000fda000bf06270 */
[----:B------:R-:W-:Y:S05]  /*0250*/  @P0 BRA `(.L_x_5) ;  /* 0x00000000000c0947 */ /* 0x000fea0003800000 */
[----:B------:R-:W3:Y:S04]  /*0260*/  LDG.E R4, desc[UR6][R4.64+0x8] ;  /* 0x0000080604047981 */ /* 0x000ee8000c1e1900 */
[----:B---3--:R3:W-:Y:S01]  /*0270*/  STS [R3+0x10], R4 ;  /* 0x0000100403007388 */ /* 0x0087e20000000800 */
[----:B------:R-:W-:Y:S05]  /*0280*/  BRA `(.L_x_4) ;  /* 0x0000000000047947 */ /* 0x000fea0003800000 */
.L_x_5:
[----:B------:R0:W-:Y:S02]  /*0290*/  STS [R3+0x10], RZ ;  /* 0x000010ff03007388 */ /* 0x0001e40000000800 */
.L_x_4:
[----:B------:R-:W-:Y:S05]  /*02a0*/  BSYNC.RECONVERGENT B0 ;  /* 0x0000000000007941 */ /* 0x000fea0003800200 */
.L_x_3:
[----:B------:R-:W-:Y:S06]  /*02b0*/  BAR.SYNC.DEFER_BLOCKING 0x0 ;  /* 0x0000000000007b1d */ /* 0x000fec0000010000 */
[----:B------:R-:W-:Y:S05]  /*02c0*/  @P1 EXIT ;  /* 0x000000000000194d */ /* 0x000fea0003800000 */
[----:B-1----:R-:W1:Y:S01]  /*02d0*/  LDC.64 R6, c[0x0][0x388] ;  /* 0x0000e200ff067b82 */ /* 0x002e620000000a00 */
[----:B------:R-:W4:Y:S04]  /*02e0*/  LDS R0, [R3] ;  /* 0x0000000003007984 */ /* 0x000f280000000800 */
[----:B------:R-:W5:Y:S03]  /*02f0*/  LDS R11, [R3+0x4] ;  /* 0x00000400030b7984 */ /* 0x000f660000000800 */
[----:B---3--:R-:W3:Y:S01]  /*0300*/  LDC.64 R4, c[0x0][0x390] ;  /* 0x0000e400ff047b82 */ /* 0x008ee20000000a00 */
[----:B------:R-:W0:Y:S04]  /*0310*/  LDS R13, [R3+0x8] ;  /* 0x00000800030d7984 */ /* 0x000e280000000800 */
[----:B------:R-:W2:Y:S04]  /*0320*/  LDS R15, [R3+0xc] ;  /* 0x00000c00030f7984 */ /* 0x000ea80000000800 */
[----:B------:R-:W2:Y:S04]  /*0330*/  LDS R17, [R3+0x10] ;  /* 0x0000100003117984 */ /* 0x000ea80000000800 */
[----:B-1----:R-:W4:Y:S04]  /*0340*/  LDG.E R9, desc[UR6][R6.64] ;  /* 0x0000000606097981 */ /* 0x002f28000c1e1900 */
[----:B------:R-:W5:Y:S04]  /*0350*/  LDG.E R8, desc[UR6][R6.64+0x4] ;  /* 0x0000040606087981 */ /* 0x000f68000c1e1900 */
[----:B------:R-:W0:Y:S04]  /*0360*/  LDG.E R10, desc[UR6][R6.64+0x8] ;  /* 0x00000806060a7981 */ /* 0x000e28000c1e1900 */
[----:B------:R-:W2:Y:S04]  /*0370*/  LDG.E R12, desc[UR6][R6.64+0xc] ;  /* 0x00000c06060c7981 */ /* 0x000ea8000c1e1900 */
[----:B------:R-:W2:Y:S01]  /*0380*/  LDG.E R14, desc[UR6][R6.64+0x10] ;  /* 0x00001006060e7981 */ /* 0x000ea2000c1e1900 */
[----:B---3--:R-:W-:-:S04]  /*0390*/  IMAD.WIDE R4, R2, 0x4, R4 ;  /* 0x0000000402047825 */ /* 0x008fc800078e0204 */
[----:B----4-:R-:W-:-:S04]  /*03a0*/  FFMA R0, R0, R9, RZ ;  /* 0x0000000900007223 */ /* 0x010fc800000000ff */
[----:B-----5:R-:W-:-:S04]  /*03b0*/  FFMA R0, R11, R8, R0 ;  /* 0x000000080b007223 */ /* 0x020fc80000000000 */
[----:B0-----:R-:W-:-:S04]  /*03c0*/  FFMA R0, R13, R10, R0 ;  /* 0x0000000a0d007223 */ /* 0x001fc80000000000 */
[----:B--2---:R-:W-:-:S04]  /*03d0*/  FFMA R0, R15, R12, R0 ;  /* 0x0000000c0f007223 */ /* 0x004fc80000000000 */
[----:B------:R-:W-:-:S05]  /*03e0*/  FFMA R17, R17, R14, R0 ;  /* 0x0000000e11117223 */ /* 0x000fca0000000000 */
[----:B------:R-:W-:Y:S01]  /*03f0*/  STG.E desc[UR6][R4.64], R17 ;  /* 0x0000001104007986 */ /* 0x000fe2000c101906 */
[----:B------:R-:W-:Y:S05]  /*0400*/  EXIT ;  /* 0x000000000000794d */ /* 0x000fea0003800000 */
.L_x_6:
[----:B------:R-:W-:-:S00]  /*0410*/  BRA `(.L_x_6) ;  /* 0xfffffffc00fc7947 */ /* 0x000fc0000383ffff */
[----:B------:R-:W-:-:S00]  /*0420*/  NOP ;  /* 0x0000000000007918 */ /* 0x000fc00000000000 */
        /* <DEDUP_REMOVED lines=13> */
.L_x_8:


//--------------------- .text._Z20convolution_1D_basicPfS_S_i --------------------------
	.section	.text._Z20convolution_1D_basicPfS_S_i,"ax",@progbits
	.align	128
        .global         _Z20convolution_1D_basicPfS_S_i
        .type           _Z20convolution_1D_basicPfS_S_i,@function
        .size           _Z20convolution_1D_basicPfS_S_i,(.L_x_9 - _Z20convolution_1D_basicPfS_S_i)
        .other          _Z20convolution_1D_basicPfS_S_i,@"STO_CUDA_ENTRY STV_DEFAULT"
_Z20convolution_1D_basicPfS_S_i:
.text._Z20convolution_1D_basicPfS_S_i:
[----:B------:R-:W-:Y:S01]  /*0000*/  LDC R1, c[0x0][0x37c] ;  /* 0x0000df00ff017b82 */ /* 0x000fe20000000800 */
[----:B------:R-:W0:Y:S07]  /*0010*/  S2R R0, SR_TID.X ;  /* 0x0000000000007919 */ /* 0x000e2e0000002100 */
[----:B------:R-:W0:Y:S01]  /*0020*/  S2UR UR4, SR_CTAID.X ;  /* 0x00000000000479c3 */ /* 0x000e220000002500 */
[----:B------:R-:W1:Y:S07]  /*0030*/  LDCU UR6, c[0x0][0x398] ;  /* 0x00007300ff0677ac */ /* 0x000e6e0008000800 */
[----:B------:R-:W0:Y:S02]  /*0040*/  LDC R21, c[0x0][0x360] ;  /* 0x0000d800ff157b82 */ /* 0x000e240000000800 */
[----:B0-----:R-:W-:-:S05]  /*0050*/  IMAD R21, R21, UR4, R0 ;  /* 0x0000000415157c24 */ /* 0x001fca000f8e0200 */
[----:B-1----:R-:W-:-:S13]  /*0060*/  ISETP.GE.AND P0, PT, R21, UR6, PT ;  /* 0x0000000615007c0c */ /* 0x002fda000bf06270 */
[----:B------:R-:W-:Y:S05]  /*0070*/  @P0 EXIT ;  /* 0x000000000000094d */ /* 0x000fea0003800000 */
[C---:B------:R-:W-:Y:S01]  /*0080*/  IADD3 R29, PT, PT, R21.reuse, -0x2, RZ ;  /* 0xfffffffe151d7810 */ /* 0x040fe20007ffe0ff */
[----:B------:R-:W0:Y:S01]  /*0090*/  LDCU.64 UR4, c[0x0][0x358] ;  /* 0x00006b00ff0477ac */ /* 0x000e220008000a00 */
[----:B------:R-:W-:Y:S02]  /*00a0*/  ISETP.GT.AND P1, PT, R21, UR6, PT ;  /* 0x0000000615007c0c */ /* 0x000fe4000bf24270 */
[----:B------:R-:W-:Y:S02]  /*00b0*/  ISETP.GE.AND P0, PT, R29, UR6, PT ;  /* 0x000000061d007c0c */ /* 0x000fe4000bf06270 */
[C---:B------:R-:W-:Y:S02]  /*00c0*/  IADD3 R25, PT, PT, R21.reuse, 0x1, RZ ;  /* 0x0000000115197810 */ /* 0x040fe40007ffe0ff */
[C---:B------:R-:W-:Y:S02]  /*00d0*/  ISETP.LT.OR P0, PT, R21.reuse, 0x2, P0 ;  /* 0x000000021500780c */ /* 0x040fe40000701670 */
[----:B------:R-:W-:-:S02]  /*00e0*/  ISETP.LT.OR P1, PT, R21, 0x1, P1 ;  /* 0x000000011500780c */ /* 0x000fc40000f21670 */
[C---:B------:R-:W-:Y:S02]  /*00f0*/  ISETP.GE.AND P4, PT, R21.reuse, RZ, PT ;  /* 0x000000ff1500720c */ /* 0x040fe40003f86270 */
[----:B------:R-:W-:Y:S02]  /*0100*/  IADD3 R23, PT, PT, R21, 0x2, RZ ;  /* 0x0000000215177810 */ /* 0x000fe40007ffe0ff */
[----:B------:R-:W-:Y:S02]  /*0110*/  ISETP.GE.AND P3, PT, R25, UR6, PT ;  /* 0x0000000619007c0c */ /* 0x000fe4000bf66270 */
[----:B------:R-:W-:Y:S02]  /*0120*/  ISETP.GE.AND P2, PT, R23, UR6, PT ;  /* 0x0000000617007c0c */ /* 0x000fe4000bf46270 */
[C---:B------:R-:W-:Y:S01]  /*0130*/  ISETP.LT.OR P3, PT, R21.reuse, -0x1, P3 ;  /* 0xffffffff1500780c */ /* 0x040fe20001f61670 */
[----:B------:R-:W1:Y:S01]  /*0140*/  @!P0 LDC.64 R26, c[0x0][0x380] ;  /* 0x0000e000ff1a8b82 */ /* 0x000e620000000a00 */
[----:B------:R-:W-:-:S02]  /*0150*/  ISETP.LT.OR P2, PT, R21, -0x2, P2 ;  /* 0xfffffffe1500780c */ /* 0x000fc40001741670 */
[----:B------:R-:W-:-:S05]  /*0160*/  @!P1 IADD3 R0, PT, PT, R21, -0x1, RZ ;  /* 0xffffffff15009810 */ /* 0x000fca0007ffe0ff */
[----:B------:R-:W2:Y:S08]  /*0170*/  @!P1 LDC.64 R8, c[0x0][0x380] ;  /* 0x0000e000ff089b82 */ /* 0x000eb00000000a00 */
[----:B------:R-:W3:Y:S08]  /*0180*/  @!P0 LDC.64 R18, c[0x0][0x388] ;  /* 0x0000e200ff128b82 */ /* 0x000ef00000000a00 */
[----:B------:R-:W4:Y:S01]  /*0190*/  @P4 LDC.64 R16, c[0x0][0x380] ;  /* 0x0000e000ff104b82 */ /* 0x000f220000000a00 */
[----:B-1----:R-:W-:-:S07]  /*01a0*/  @!P0 IMAD.WIDE.U32 R26, R29, 0x4, R26 ;  /* 0x000000041d1a8825 */ /* 0x002fce00078e001a */
[----:B------:R-:W1:Y:S01]  /*01b0*/  @!P1 LDC.64 R14, c[0x0][0x388] ;  /* 0x0000e200ff0e9b82 */ /* 0x000e620000000a00 */
[----:B--2---:R-:W-:Y:S02]  /*01c0*/  @!P1 IMAD.WIDE.U32 R8, R0, 0x4, R8 ;  /* 0x0000000400089825 */ /* 0x004fe400078e0008 */
[----:B0-----:R-:W2:Y:S04]  /*01d0*/  @!P0 LDG.E R0, desc[UR4][R26.64] ;  /* 0x000000041a008981 */ /* 0x001ea8000c1e1900 */
[----:B------:R-:W5:Y:S01]  /*01e0*/  @!P1 LDG.E R8, desc[UR4][R8.64] ;  /* 0x0000000408089981 */ /* 0x000f62000c1e1900 */
[----:B------:R-:W0:Y:S03]  /*01f0*/  @!P3 LDC.64 R2, c[0x0][0x380] ;  /* 0x0000e000ff02bb82 */ /* 0x000e260000000a00 */
[----:B---3--:R-:W2:Y:S05]  /*0200*/  @!P0 LDG.E R19, desc[UR4][R18.64] ;  /* 0x0000000412138981 */ /* 0x008eaa000c1e1900 */
[----:B------:R-:W3:Y:S08]  /*0210*/  @P4 LDC.64 R10, c[0x0][0x388] ;  /* 0x0000e200ff0a4b82 */ /* 0x000ef00000000a00 */
[----:B------:R-:W3:Y:S08]  /*0220*/  @!P2 LDC.64 R12, c[0x0][0x380] ;  /* 0x0000e000ff0cab82 */ /* 0x000ef00000000a00 */
[----:B------:R-:W3:Y:S08]  /*0230*/  @!P3 LDC.64 R6, c[0x0][0x388] ;  /* 0x0000e200ff06bb82 */ /* 0x000ef00000000a00 */
[----:B------:R-:W3:Y:S01]  /*0240*/  @!P2 LDC.64 R4, c[0x0][0x388] ;  /* 0x0000e200ff04ab82 */ /* 0x000ee20000000a00 */
[----:B----4-:R-:W-:Y:S01]  /*0250*/  @P4 IMAD.WIDE.U32 R16, R21, 0x4, R16 ;  /* 0x0000000415104825 */ /* 0x010fe200078e0010 */
[----:B-1----:R-:W5:Y:S03]  /*0260*/  @!P1 LDG.E R15, desc[UR4][R14.64+0x4] ;  /* 0x000004040e0f9981 */ /* 0x002f66000c1e1900 */
[----:B0-----:R-:W-:Y:S01]  /*0270*/  @!P3 IMAD.WIDE.U32 R2, R25, 0x4, R2 ;  /* 0x000000041902b825 */ /* 0x001fe200078e0002 */
[----:B---3--:R-:W3:Y:S04]  /*0280*/  @P4 LDG.E R10, desc[UR4][R10.64+0x8] ;  /* 0x000008040a0a4981 */ /* 0x008ee8000c1e1900 */
[----:B------:R-:W3:Y:S01]  /*0290*/  @P4 LDG.E R16, desc[UR4][R16.64] ;  /* 0x0000000410104981 */ /* 0x000ee2000c1e1900 */
[----:B------:R-:W-:-:S02]  /*02a0*/  @!P2 IMAD.WIDE.U32 R12, R23, 0x4, R12 ;  /* 0x00000004170ca825 */ /* 0x000fc400078e000c */
[----:B------:R-:W0:Y:S01]  /*02b0*/  LDC.64 R22, c[0x0][0x390] ;  /* 0x0000e400ff167b82 */ /* 0x000e220000000a00 */
[----:B------:R-:W4:Y:S04]  /*02c0*/  @!P3 LDG.E R2, desc[UR4][R2.64] ;  /* 0x000000040202b981 */ /* 0x000f28000c1e1900 */
[----:B------:R-:W4:Y:S04]  /*02d0*/  @!P3 LDG.E R6, desc[UR4][R6.64+0xc] ;  /* 0x00000c040606b981 */ /* 0x000f28000c1e1900 */
[----:B------:R-:W4:Y:S04]  /*02e0*/  @!P2 LDG.E R12, desc[UR4][R12.64] ;  /* 0x000000040c0ca981 */ /* 0x000f28000c1e1900 */
[----:B------:R-:W4:Y:S01]  /*02f0*/  @!P2 LDG.E R4, desc[UR4][R4.64+0x10] ;  /* 0x000010040404a981 */ /* 0x000f22000c1e1900 */
[----:B------:R-:W-:-:S02]  /*0300*/  HFMA2 R25, -RZ, RZ, 0, 0 ;  /* 0x00000000ff197431 */ /* 0x000fc400000001ff */
[----:B--2---:R-:W-:-:S04]  /*0310*/  @!P0 FFMA R25, R0, R19, RZ ;  /* 0x0000001300198223 */ /* 0x004fc800000000ff */
[----:B-----5:R-:W-:-:S04]  /*0320*/  @!P1 FFMA R25, R8, R15, R25 ;  /* 0x0000000f08199223 */ /* 0x020fc80000000019 */
[----:B---3--:R-:W-:Y:S01]  /*0330*/  @P4 FFMA R25, R16, R10, R25 ;  /* 0x0000000a10194223 */ /* 0x008fe20000000019 */
[----:B0-----:R-:W-:-:S04]  /*0340*/  IMAD.WIDE R8, R21, 0x4, R22 ;  /* 0x0000000415087825 */ /* 0x001fc800078e0216 */
[----:B----4-:R-:W-:-:S04]  /*0350*/  @!P3 FFMA R25, R2, R6, R25 ;  /* 0x000000060219b223 */ /* 0x010fc80000000019 */
[----:B------:R-:W-:-:S05]  /*0360*/  @!P2 FFMA R25, R12, R4, R25 ;  /* 0x000000040c19a223 */ /* 0x000fca0000000019 */
[----:B------:R-:W-:Y:S01]  /*0370*/  STG.E desc[UR4][R8.64], R25 ;  /* 0x0000001908007986 */ /* 0x000fe2000c101904 */
[----:B------:R-:W-:Y:S05]  /*0380*/  EXIT ;  /* 0x000000000000794d */ /* 0x000fea0003800000 */
.L_x_7:
        /* <DEDUP_REMOVED lines=15> */
.L_x_9:


//--------------------- .nv.shared._Z20convolution_1D_tiledPfS_S_i --------------------------
	.section	.nv.shared._Z20convolution_1D_tiledPfS_S_i,"aw",@nobits
	.sectionflags	@""
	.align	4
.nv.shared._Z20convolution_1D_tiledPfS_S_i:
	.zero		2064


//--------------------- .nv.shared.reserved.0     --------------------------
	.section	.nv.shared.reserved.0,"aw",@nobits
	.weak		__nv_reservedSMEM_offset_0_alias
	.size		__nv_reservedSMEM_offset_0_alias, 0, 64
	.other		__nv_reservedSMEM_offset_0_alias,@"STO_CUDA_RESERVED_SHARED STV_DEFAULT"
__nv_reservedSMEM_offset_0_alias:
	.zero		0
	.zero		64


//--------------------- .nv.constant0._Z20convolution_1D_tiledPfS_S_i --------------------------
	.section	.nv.constant0._Z20convolution_1D_tiledPfS_S_i,"a",@progbits
	.sectionflags	@""
	.align	4
.nv.constant0._Z20convolution_1D_tiledPfS_S_i:
	.zero		924


//--------------------- .nv.constant0._Z20convolution_1D_basicPfS_S_i --------------------------
	.section	.nv.constant0._Z20convolution_1D_basicPfS_S_i,"a",@progbits
	.sectionflags	@""
	.align	4
.nv.constant0._Z20convolution_1D_basicPfS_S_i:
	.zero		924


//--------------------- SYMBOLS --------------------------

	.type		.nv.reservedSmem.offset0,@object
	.size		.nv.reservedSmem.offset0,0x4
	.type		.nv.reservedSmem.cap,@object
	.size		.nv.reservedSmem.cap,0x4
